	.headerflags	@"EF_CUDA_TEXMODE_UNIFIED EF_CUDA_64BIT_ADDRESS EF_CUDA_ACCELERATORS EF_CUDA_SM90 EF_CUDA_VIRTUAL_SM(EF_CUDA_SM90)"
	.elftype	@"ET_EXEC"


//--------------------- .nv.info                  --------------------------
	.section	.nv.info,"",@"SHT_CUDA_INFO"
	.align	4


	//----- nvinfo : EIATTR_REGCOUNT
	.align		4
        /*0000*/ 	.byte	0x04, 0x2f
        /*0002*/ 	.short	(.L_1 - .L_0)
	.align		4
.L_0:
        /*0004*/ 	.word	index@(triton_poi_fused_convolution_37)
        /*0008*/ 	.word	0x00000012


	//----- nvinfo : EIATTR_MIN_STACK_SIZE
	.align		4
.L_1:
        /*000c*/ 	.byte	0x04, 0x12
        /*000e*/ 	.short	(.L_3 - .L_2)
	.align		4
.L_2:
        /*0010*/ 	.word	index@(triton_poi_fused_convolution_37)
        /*0014*/ 	.word	0x00000000


	//----- nvinfo : EIATTR_FRAME_SIZE
	.align		4
.L_3:
        /*0018*/ 	.byte	0x04, 0x11
        /*001a*/ 	.short	(.L_5 - .L_4)
	.align		4
.L_4:
        /*001c*/ 	.word	index@(triton_poi_fused_convolution_37)
        /*0020*/ 	.word	0x00000000


	//----- nvinfo : EIATTR_MIN_STACK_SIZE
	.align		4
.L_5:
        /*0024*/ 	.byte	0x04, 0x12
        /*0026*/ 	.short	(.L_7 - .L_6)
	.align		4
.L_6:
        /*0028*/ 	.word	index@(triton_poi_fused_convolution_37)
        /*002c*/ 	.word	0x00000000
.L_7:


//--------------------- .nv.info.triton_poi_fused_convolution_37 --------------------------
	.section	.nv.info.triton_poi_fused_convolution_37,"",@"SHT_CUDA_INFO"
	.sectionflags	@""
	.align	4


	//----- nvinfo : EIATTR_CUDA_API_VERSION
	.align		4
        /*0000*/ 	.byte	0x04, 0x37
        /*0002*/ 	.short	(.L_9 - .L_8)
.L_8:
        /*0004*/ 	.word	0x0000007c


	//----- nvinfo : EIATTR_KPARAM_INFO
	.align		4
.L_9:
        /*0008*/ 	.byte	0x04, 0x17
        /*000a*/ 	.short	(.L_11 - .L_10)
.L_10:
        /*000c*/ 	.word	0x00000000
        /*0010*/ 	.short	0x0002
        /*0012*/ 	.short	0x0010
        /*0014*/ 	.byte	0x00, 0xf0, 0x11, 0x00


	//----- nvinfo : EIATTR_KPARAM_INFO
	.align		4
.L_11:
        /*0018*/ 	.byte	0x04, 0x17
        /*001a*/ 	.short	(.L_13 - .L_12)
.L_12:
        /*001c*/ 	.word	0x00000000
        /*0020*/ 	.short	0x0001
        /*0022*/ 	.short	0x0008
        /*0024*/ 	.byte	0x00, 0xf4, 0x21, 0x00


	//----- nvinfo : EIATTR_KPARAM_INFO
	.align		4
.L_13:
        /*0028*/ 	.byte	0x04, 0x17
        /*002a*/ 	.short	(.L_15 - .L_14)
.L_14:
        /*002c*/ 	.word	0x00000000
        /*0030*/ 	.short	0x0000
        /*0032*/ 	.short	0x0000
        /*0034*/ 	.byte	0x00, 0xf4, 0x21, 0x00


	//----- nvinfo : EIATTR_SPARSE_MMA_MASK
	.align		4
.L_15:
        /*0038*/ 	.byte	0x03, 0x50
        /*003a*/ 	.short	0x0000


	//----- nvinfo : EIATTR_MAXREG_COUNT
	.align		4
        /*003c*/ 	.byte	0x03, 0x1b
        /*003e*/ 	.short	0x00ff


	//----- nvinfo : EIATTR_EXIT_INSTR_OFFSETS
	.align		4
        /*0040*/ 	.byte	0x04, 0x1c
        /*0042*/ 	.short	(.L_17 - .L_16)


	//   ....[0]....
.L_16:
        /*0044*/ 	.word	0x000002e0


	//----- nvinfo : EIATTR_REQNTID
	.align		4
.L_17:
        /*0048*/ 	.byte	0x04, 0x10
        /*004a*/ 	.short	(.L_19 - .L_18)
.L_18:
        /*004c*/ 	.word	0x00000080
        /*0050*/ 	.word	0x00000001
        /*0054*/ 	.word	0x00000001


	//----- nvinfo : EIATTR_CBANK_PARAM_SIZE
	.align		4
.L_19:
        /*0058*/ 	.byte	0x03, 0x19
        /*005a*/ 	.short	0x0014


	//----- nvinfo : EIATTR_PARAM_CBANK
	.align		4
        /*005c*/ 	.byte	0x04, 0x0a
        /*005e*/ 	.short	(.L_21 - .L_20)
	.align		4
.L_20:
        /*0060*/ 	.word	index@(.nv.constant0.triton_poi_fused_convolution_37)
        /*0064*/ 	.short	0x0210
        /*0066*/ 	.short	0x0014


	//----- nvinfo : EIATTR_SW_WAR
	.align		4
.L_21:
        /*0068*/ 	.byte	0x04, 0x36
        /*006a*/ 	.short	(.L_23 - .L_22)
.L_22:
        /*006c*/ 	.word	0x00000008
.L_23:


//--------------------- .nv.callgraph             --------------------------
	.section	.nv.callgraph,"",@"SHT_CUDA_CALLGRAPH"
	.align	4
	.sectionentsize	8
	.align		4
        /*0000*/ 	.word	0x00000000
	.align		4
        /*0004*/ 	.word	0xffffffff
	.align		4
        /*0008*/ 	.word	0x00000000
	.align		4
        /*000c*/ 	.word	0xfffffffe
	.align		4
        /*0010*/ 	.word	0x00000000
	.align		4
        /*0014*/ 	.word	0xfffffffd
	.align		4
        /*0018*/ 	.word	0x00000000
	.align		4
        /*001c*/ 	.word	0xfffffffc


//--------------------- .text.triton_poi_fused_convolution_37 --------------------------
	.section	.text.triton_poi_fused_convolution_37,"ax",@progbits
	.align	128
        .global         triton_poi_fused_convolution_37
        .type           triton_poi_fused_convolution_37,@function
        .size           triton_poi_fused_convolution_37,(.L_x_1 - triton_poi_fused_convolution_37)
        .other          triton_poi_fused_convolution_37,@"STO_CUDA_ENTRY STV_DEFAULT"
triton_poi_fused_convolution_37:
.text.triton_poi_fused_convolution_37:
[----:B------:R-:W-:Y:S01]  /*0000*/  LDC R1, c[0x0][0x28] ;  /* 0x00000a00ff017b82 */ /* 0x000fe20000000800 */
[----:B------:R-:W1:Y:S01]  /*0010*/  S2R R0, SR_TID.X ;  /* 0x0000000000007919 */ /* 0x000e620000002100 */
[----:B------:R-:W-:Y:S01]  /*0020*/  ULDC.64 UR4, c[0x0][0x208] ;  /* 0x0000820000047ab9 */ /* 0x000fe20000000a00 */
[----:B------:R-:W2:Y:S01]  /*0030*/  S2R R7, SR_CTAID.X ;  /* 0x0000000000077919 */ /* 0x000ea20000002500 */
[----:B-1----:R-:W-:Y:S01]  /*0040*/  IMAD.SHL.U32 R0, R0, 0x4, RZ ;  /* 0x0000000400007824 */ /* 0x002fe200078e00ff */
[----:B--2---:R-:W-:-:S04]  /*0050*/  SHF.R.S32.HI R2, RZ, 0x15, R7 ;  /* 0x00000015ff027819 */ /* 0x004fc80000011407 */
[----:B------:R-:W-:Y:S02]  /*0060*/  LOP3.LUT R0, R0, 0x1fc, RZ, 0xc0, !PT ;  /* 0x000001fc00007812 */ /* 0x000fe400078ec0ff */
[----:B------:R-:W-:-:S03]  /*0070*/  SGXT R2, R2, 0x1 ;  /* 0x000000010202781a */ /* 0x000fc60000000200 */
[----:B------:R-:W-:-:S05]  /*0080*/  IMAD R7, R7, 0x400, R0 ;  /* 0x0000040007077824 */ /* 0x000fca00078e0200 */
[----:B------:R-:W-:-:S04]  /*0090*/  LEA.HI R2, R2, R7, RZ, 0x12 ;  /* 0x0000000702027211 */ /* 0x000fc800078f90ff */
[----:B------:R-:W-:Y:S01]  /*00a0*/  SHF.R.S32.HI R0, RZ, 0x12, R2 ;  /* 0x00000012ff007819 */ /* 0x000fe20000011402 */
[----:B------:R-:W-:-:S05]  /*00b0*/  VIADD R3, R2, 0x200 ;  /* 0x0000020002037836 */ /* 0x000fca0000000000 */
[----:B------:R-:W-:Y:S02]  /*00c0*/  SHF.R.S32.HI R6, RZ, 0x12, R3 ;  /* 0x00000012ff067819 */ /* 0x000fe40000011403 */
[----:B------:R-:W-:Y:S02]  /*00d0*/  LOP3.LUT R3, R0, 0xffff, RZ, 0xc0, !PT ;  /* 0x0000ffff00037812 */ /* 0x000fe400078ec0ff */
[----:B------:R-:W-:Y:S02]  /*00e0*/  LOP3.LUT R9, R6, 0xffff, RZ, 0xc0, !PT ;  /* 0x0000ffff06097812 */ /* 0x000fe400078ec0ff */
[----:B------:R-:W-:Y:S02]  /*00f0*/  LEA.HI R4, R3, R0, RZ, 0x12 ;  /* 0x0000000003047211 */ /* 0x000fe400078f90ff */
[----:B------:R-:W-:Y:S01]  /*0100*/  LEA.HI R9, R9, R6, RZ, 0x12 ;  /* 0x0000000609097211 */ /* 0x000fe200078f90ff */
[----:B------:R-:W1:Y:S01]  /*0110*/  LDC.64 R2, c[0x0][0x210] ;  /* 0x00008400ff027b82 */ /* 0x000e620000000a00 */
[----:B------:R-:W-:-:S02]  /*0120*/  LOP3.LUT R8, R4, 0xfffc, RZ, 0xc0, !PT ;  /* 0x0000fffc04087812 */ /* 0x000fc400078ec0ff */
[----:B------:R-:W-:Y:S02]  /*0130*/  LOP3.LUT R9, R9, 0xfffc, RZ, 0xc0, !PT ;  /* 0x0000fffc09097812 */ /* 0x000fe400078ec0ff */
[----:B------:R-:W-:-:S03]  /*0140*/  IADD3 R8, RZ, -R8, RZ ;  /* 0x80000008ff087210 */ /* 0x000fc60007ffe0ff */
[----:B------:R-:W2:Y:S01]  /*0150*/  LDC.64 R4, c[0x0][0x218] ;  /* 0x00008600ff047b82 */ /* 0x000ea20000000a00 */
[----:B------:R-:W-:Y:S01]  /*0160*/  IMAD.MOV R11, RZ, RZ, -R9 ;  /* 0x000000ffff0b7224 */ /* 0x000fe200078e0a09 */
[----:B------:R-:W-:-:S04]  /*0170*/  PRMT R9, R8, 0x7710, RZ ;  /* 0x0000771008097816 */ /* 0x000fc800000000ff */
[----:B------:R-:W-:Y:S01]  /*0180*/  PRMT R11, R11, 0x7710, RZ ;  /* 0x000077100b0b7816 */ /* 0x000fe200000000ff */
[----:B------:R-:W-:-:S03]  /*0190*/  IMAD.IADD R0, R0, 0x1, R9 ;  /* 0x0000000100007824 */ /* 0x000fc600078e0209 */
[----:B------:R-:W-:Y:S02]  /*01a0*/  IADD3 R6, R6, R11, RZ ;  /* 0x0000000b06067210 */ /* 0x000fe40007ffe0ff */
[----:B------:R-:W-:Y:S02]  /*01b0*/  PRMT R9, R0, 0x9910, RZ ;  /* 0x0000991000097816 */ /* 0x000fe400000000ff */
[----:B------:R-:W-:Y:S01]  /*01c0*/  PRMT R11, R6, 0x9910, RZ ;  /* 0x00009910060b7816 */ /* 0x000fe200000000ff */
[----:B-1----:R-:W-:-:S05]  /*01d0*/  IMAD.WIDE R2, R7, 0x4, R2 ;  /* 0x0000000407027825 */ /* 0x002fca00078e0202 */
[----:B------:R-:W3:Y:S01]  /*01e0*/  LDG.E.128 R12, desc[UR4][R2.64+0x800] ;  /* 0x00080004020c7981 */ /* 0x000ee2000c1e1d00 */
[----:B--2---:R-:W-:-:S04]  /*01f0*/  IMAD.WIDE R8, R9, 0x4, R4 ;  /* 0x0000000409087825 */ /* 0x004fc800078e0204 */
[----:B------:R-:W-:Y:S02]  /*0200*/  IMAD.WIDE R10, R11, 0x4, R4 ;  /* 0x000000040b0a7825 */ /* 0x000fe400078e0204 */
[----:B------:R-:W2:Y:S04]  /*0210*/  LDG.E.128 R4, desc[UR4][R2.64] ;  /* 0x0000000402047981 */ /* 0x000ea8000c1e1d00 */
[----:B------:R-:W2:Y:S04]  /*0220*/  LDG.E.EL R8, desc[UR4][R8.64] ;  /* 0x0000000408087981 */ /* 0x000ea8000c2e1900 */
[----:B------:R-:W3:Y:S01]  /*0230*/  LDG.E.EL R10, desc[UR4][R10.64] ;  /* 0x000000040a0a7981 */ /* 0x000ee2000c2e1900 */
[--C-:B--2---:R-:W-:Y:S01]  /*0240*/  FADD R4, R4, R8.reuse ;  /* 0x0000000804047221 */ /* 0x104fe20000000000 */
[--C-:B------:R-:W-:Y:S01]  /*0250*/  FADD R5, R5, R8.reuse ;  /* 0x0000000805057221 */ /* 0x100fe20000000000 */
[--C-:B------:R-:W-:Y:S01]  /*0260*/  FADD R6, R6, R8.reuse ;  /* 0x0000000806067221 */ /* 0x100fe20000000000 */
[----:B------:R-:W-:Y:S01]  /*0270*/  FADD R7, R7, R8 ;  /* 0x0000000807077221 */ /* 0x000fe20000000000 */
[--C-:B---3--:R-:W-:Y:S01]  /*0280*/  FADD R12, R12, R10.reuse ;  /* 0x0000000a0c0c7221 */ /* 0x108fe20000000000 */
[--C-:B------:R-:W-:Y:S01]  /*0290*/  FADD R13, R13, R10.reuse ;  /* 0x0000000a0d0d7221 */ /* 0x100fe20000000000 */
[--C-:B------:R-:W-:Y:S01]  /*02a0*/  FADD R14, R14, R10.reuse ;  /* 0x0000000a0e0e7221 */ /* 0x100fe20000000000 */
[----:B------:R-:W-:Y:S01]  /*02b0*/  FADD R15, R15, R10 ;  /* 0x0000000a0f0f7221 */ /* 0x000fe20000000000 */
[----:B------:R-:W-:Y:S04]  /*02c0*/  STG.E.128 desc[UR4][R2.64], R4 ;  /* 0x0000000402007986 */ /* 0x000fe8000c101d04 */
[----:B------:R-:W-:Y:S01]  /*02d0*/  STG.E.128 desc[UR4][R2.64+0x800], R12 ;  /* 0x0008000c02007986 */ /* 0x000fe2000c101d04 */
[----:B------:R-:W-:Y:S05]  /*02e0*/  EXIT ;  /* 0x000000000000794d */ /* 0x000fea0003800000 */
.L_x_0:
[----:B------:R-:W-:-:S00]  /*02f0*/  BRA `(.L_x_0) ;  /* 0xfffffffc00fc7947 */ /* 0x000fc0000383ffff */
[----:B------:R-:W-:-:S00]  /*0300*/  NOP ;  /* 0x0000000000007918 */ /* 0x000fc00000000000 */
[----:B------:R-:W-:-:S00]  /*0310*/  NOP ;  /* 0x0000000000007918 */ /* 0x000fc00000000000 */
[----:B------:R-:W-:-:S00]  /*0320*/  NOP ;  /* 0x0000000000007918 */ /* 0x000fc00000000000 */
[----:B------:R-:W-:-:S00]  /*0330*/  NOP ;  /* 0x0000000000007918 */ /* 0x000fc00000000000 */
[----:B------:R-:W-:-:S00]  /*0340*/  NOP ;  /* 0x0000000000007918 */ /* 0x000fc00000000000 */
[----:B------:R-:W-:-:S00]  /*0350*/  NOP ;  /* 0x0000000000007918 */ /* 0x000fc00000000000 */
[----:B------:R-:W-:-:S00]  /*0360*/  NOP ;  /* 0x0000000000007918 */ /* 0x000fc00000000000 */
[----:B------:R-:W-:-:S00]  /*0370*/  NOP ;  /* 0x0000000000007918 */ /* 0x000fc00000000000 */
.L_x_1:


//--------------------- .nv.constant0.triton_poi_fused_convolution_37 --------------------------
	.section	.nv.constant0.triton_poi_fused_convolution_37,"a",@progbits
	.sectionflags	@""
	.align	4
.nv.constant0.triton_poi_fused_convolution_37:
	.zero		548
